//
// Generated by NVIDIA NVVM Compiler
//
// Compiler Build ID: CL-36424714
// Cuda compilation tools, release 13.0, V13.0.88
// Based on NVVM 20.0.0
//

.version 9.0
.target sm_100
.address_size 64

	// .globl	_Z17preprocess_kernelPKhPfiiii

.visible .entry _Z17preprocess_kernelPKhPfiiii(
	.param .u64 .ptr .align 1 _Z17preprocess_kernelPKhPfiiii_param_0,
	.param .u64 .ptr .align 1 _Z17preprocess_kernelPKhPfiiii_param_1,
	.param .u32 _Z17preprocess_kernelPKhPfiiii_param_2,
	.param .u32 _Z17preprocess_kernelPKhPfiiii_param_3,
	.param .u32 _Z17preprocess_kernelPKhPfiiii_param_4,
	.param .u32 _Z17preprocess_kernelPKhPfiiii_param_5
)
{
	.reg .pred 	%p<4>;
	.reg .b16 	%rs<13>;
	.reg .b32 	%r<39>;
	.reg .b32 	%f<53>;
	.reg .b64 	%rd<19>;

	ld.param.u64 	%rd1, [_Z17preprocess_kernelPKhPfiiii_param_0];
	ld.param.u64 	%rd2, [_Z17preprocess_kernelPKhPfiiii_param_1];
	ld.param.u32 	%r3, [_Z17preprocess_kernelPKhPfiiii_param_2];
	ld.param.u32 	%r4, [_Z17preprocess_kernelPKhPfiiii_param_3];
	ld.param.u32 	%r5, [_Z17preprocess_kernelPKhPfiiii_param_4];
	ld.param.u32 	%r7, [_Z17preprocess_kernelPKhPfiiii_param_5];
	mov.u32 	%r8, %ctaid.x;
	mov.u32 	%r9, %ntid.x;
	mov.u32 	%r10, %tid.x;
	mad.lo.s32 	%r1, %r8, %r9, %r10;
	mov.u32 	%r11, %ctaid.y;
	mov.u32 	%r12, %ntid.y;
	mov.u32 	%r13, %tid.y;
	mad.lo.s32 	%r14, %r11, %r12, %r13;
	setp.ge.s32 	%p1, %r1, %r5;
	setp.ge.s32 	%p2, %r14, %r7;
	or.pred  	%p3, %p1, %p2;
	@%p3 bra 	$L__BB0_2;
	cvta.to.global.u64 	%rd3, %rd1;
	cvta.to.global.u64 	%rd4, %rd2;
	cvt.rn.f32.s32 	%f1, %r3;
	cvt.rn.f32.s32 	%f2, %r5;
	div.rn.f32 	%f3, %f1, %f2;
	cvt.rn.f32.s32 	%f4, %r4;
	cvt.rn.f32.u32 	%f5, %r7;
	div.rn.f32 	%f6, %f4, %f5;
	cvt.rn.f32.s32 	%f7, %r1;
	add.f32 	%f8, %f7, 0f3F000000;
	fma.rn.f32 	%f9, %f8, %f3, 0fBF000000;
	cvt.rn.f32.u32 	%f10, %r14;
	add.f32 	%f11, %f10, 0f3F000000;
	fma.rn.f32 	%f12, %f11, %f6, 0fBF000000;
	cvt.rmi.f32.f32 	%f13, %f9;
	cvt.rzi.s32.f32 	%r15, %f13;
	cvt.rmi.f32.f32 	%f14, %f12;
	cvt.rzi.s32.f32 	%r16, %f14;
	add.s32 	%r17, %r15, 1;
	add.s32 	%r18, %r3, -1;
	min.s32 	%r19, %r17, %r18;
	add.s32 	%r20, %r16, 1;
	add.s32 	%r21, %r4, -1;
	min.s32 	%r22, %r20, %r21;
	max.s32 	%r23, %r15, 0;
	max.s32 	%r24, %r16, 0;
	cvt.rn.f32.u32 	%f15, %r23;
	sub.f32 	%f16, %f9, %f15;
	cvt.rn.f32.u32 	%f17, %r24;
	sub.f32 	%f18, %f12, %f17;
	mov.f32 	%f19, 0f3F800000;
	sub.f32 	%f20, %f19, %f16;
	sub.f32 	%f21, %f19, %f18;
	mul.f32 	%f22, %f20, %f21;
	mul.f32 	%f23, %f16, %f21;
	mul.f32 	%f24, %f20, %f18;
	mul.f32 	%f25, %f16, %f18;
	mul.lo.s32 	%r25, %r3, 3;
	mul.lo.s32 	%r26, %r24, %r25;
	mul.lo.s32 	%r27, %r23, 3;
	add.s32 	%r28, %r26, %r27;
	mul.lo.s32 	%r29, %r19, 3;
	add.s32 	%r30, %r26, %r29;
	mul.lo.s32 	%r31, %r22, %r25;
	add.s32 	%r32, %r31, %r27;
	add.s32 	%r33, %r31, %r29;
	cvt.s64.s32 	%rd5, %r28;
	add.s64 	%rd6, %rd3, %rd5;
	ld.global.u8 	%rs1, [%rd6+2];
	cvt.rn.f32.u16 	%f26, %rs1;
	cvt.s64.s32 	%rd7, %r30;
	add.s64 	%rd8, %rd3, %rd7;
	ld.global.u8 	%rs2, [%rd8+2];
	cvt.rn.f32.u16 	%f27, %rs2;
	mul.f32 	%f28, %f23, %f27;
	fma.rn.f32 	%f29, %f22, %f26, %f28;
	cvt.s64.s32 	%rd9, %r32;
	add.s64 	%rd10, %rd3, %rd9;
	ld.global.u8 	%rs3, [%rd10+2];
	cvt.rn.f32.u16 	%f30, %rs3;
	fma.rn.f32 	%f31, %f24, %f30, %f29;
	cvt.s64.s32 	%rd11, %r33;
	add.s64 	%rd12, %rd3, %rd11;
	ld.global.u8 	%rs4, [%rd12+2];
	cvt.rn.f32.u16 	%f32, %rs4;
	fma.rn.f32 	%f33, %f25, %f32, %f31;
	div.rn.f32 	%f34, %f33, 0f437F0000;
	mad.lo.s32 	%r34, %r14, %r5, %r1;
	mul.wide.s32 	%rd13, %r34, 4;
	add.s64 	%rd14, %rd4, %rd13;
	st.global.f32 	[%rd14], %f34;
	ld.global.u8 	%rs5, [%rd6+1];
	cvt.rn.f32.u16 	%f35, %rs5;
	ld.global.u8 	%rs6, [%rd8+1];
	cvt.rn.f32.u16 	%f36, %rs6;
	mul.f32 	%f37, %f23, %f36;
	fma.rn.f32 	%f38, %f22, %f35, %f37;
	ld.global.u8 	%rs7, [%rd10+1];
	cvt.rn.f32.u16 	%f39, %rs7;
	fma.rn.f32 	%f40, %f24, %f39, %f38;
	ld.global.u8 	%rs8, [%rd12+1];
	cvt.rn.f32.u16 	%f41, %rs8;
	fma.rn.f32 	%f42, %f25, %f41, %f40;
	div.rn.f32 	%f43, %f42, 0f437F0000;
	add.s32 	%r35, %r7, %r14;
	mad.lo.s32 	%r36, %r35, %r5, %r1;
	mul.wide.s32 	%rd15, %r36, 4;
	add.s64 	%rd16, %rd4, %rd15;
	st.global.f32 	[%rd16], %f43;
	ld.global.u8 	%rs9, [%rd6];
	cvt.rn.f32.u16 	%f44, %rs9;
	ld.global.u8 	%rs10, [%rd8];
	cvt.rn.f32.u16 	%f45, %rs10;
	mul.f32 	%f46, %f23, %f45;
	fma.rn.f32 	%f47, %f22, %f44, %f46;
	ld.global.u8 	%rs11, [%rd10];
	cvt.rn.f32.u16 	%f48, %rs11;
	fma.rn.f32 	%f49, %f24, %f48, %f47;
	ld.global.u8 	%rs12, [%rd12];
	cvt.rn.f32.u16 	%f50, %rs12;
	fma.rn.f32 	%f51, %f25, %f50, %f49;
	div.rn.f32 	%f52, %f51, 0f437F0000;
	add.s32 	%r37, %r35, %r7;
	mad.lo.s32 	%r38, %r37, %r5, %r1;
	mul.wide.s32 	%rd17, %r38, 4;
	add.s64 	%rd18, %rd4, %rd17;
	st.global.f32 	[%rd18], %f52;
$L__BB0_2:
	ret;

}


// ===== COMPILED SASS (sm_100) =====

	.target	sm_100

	.elftype	@"ET_EXEC"


//--------------------- .note.nv.tkinfo           --------------------------
	.section	.note.nv.tkinfo,"",@"SHT_NOTE"
	.sectionflags	@"SHF_NOTE_NV_TKINFO"
	.tkinfo
        /*0018*/ 	.word	0x00000002
        /*0030*/ 	.string	""
        /*0030*/ 	.string	"ptxas"
        /*0030*/ 	.string	"Cuda compilation tools, release 13.0, V13.0.88"
        /*0030*/ 	.string	"Build cuda_13.0.r13.0/compiler.36424714_0"
        /*0030*/ 	.string	"-arch sm_100 -m 64 "



//--------------------- .note.nv.cuinfo           --------------------------
	.section	.note.nv.cuinfo,"",@"SHT_NOTE"
	.sectionflags	@"SHF_NOTE_NV_CUINFO"
        /*0018*/ 	.short	0x0002
        /*001a*/ 	.short	0x0064
        /*001c*/ 	.short	0x0082
	.zero		2


//--------------------- .nv.info                  --------------------------
	.section	.nv.info,"",@"SHT_CUDA_INFO"
	.align	4


	//----- nvinfo : EIATTR_REGCOUNT
	.align		4
        /*0000*/ 	.byte	0x04, 0x2f
        /*0002*/ 	.short	(.L_1 - .L_0)
	.align		4
.L_0:
        /*0004*/ 	.word	index@(_Z17preprocess_kernelPKhPfiiii)
        /*0008*/ 	.word	0x0000001b


	//----- nvinfo : EIATTR_FRAME_SIZE
	.align		4
.L_1:
        /*000c*/ 	.byte	0x04, 0x11
        /*000e*/ 	.short	(.L_3 - .L_2)
	.align		4
.L_2:
        /*0010*/ 	.word	index@($__internal_0_$__cuda_sm3x_div_rn_noftz_f32_slowpath)
        /*0014*/ 	.word	0x00000000


	//----- nvinfo : EIATTR_FRAME_SIZE
	.align		4
.L_3:
        /*0018*/ 	.byte	0x04, 0x11
        /*001a*/ 	.short	(.L_5 - .L_4)
	.align		4
.L_4:
        /*001c*/ 	.word	index@(_Z17preprocess_kernelPKhPfiiii)
        /*0020*/ 	.word	0x00000000


	//----- nvinfo : EIATTR_MIN_STACK_SIZE
	.align		4
.L_5:
        /*0024*/ 	.byte	0x04, 0x12
        /*0026*/ 	.short	(.L_7 - .L_6)
	.align		4
.L_6:
        /*0028*/ 	.word	index@(_Z17preprocess_kernelPKhPfiiii)
        /*002c*/ 	.word	0x00000000
.L_7:


//--------------------- .nv.compat                --------------------------
	.section	.nv.compat,"",@"SHT_CUDA_COMPAT_INFO"
	.align	4
        /*0000*/ 	.byte	0x02, 0x09, 0x00, 0x00, 0x02, 0x02, 0x01, 0x00, 0x02, 0x05, 0x05, 0x00, 0x03, 0x07, 0x01, 0x01
        /*0010*/ 	.byte	0x02, 0x03, 0x00, 0x00, 0x02, 0x06, 0x01, 0x00, 0x04, 0x0b, 0x08, 0x00, 0x01, 0x00, 0x00, 0x00
        /*0020*/ 	.byte	0x00, 0x00, 0x00, 0x00


//--------------------- .nv.info._Z17preprocess_kernelPKhPfiiii --------------------------
	.section	.nv.info._Z17preprocess_kernelPKhPfiiii,"",@"SHT_CUDA_INFO"
	.sectionflags	@""
	.align	4


	//----- nvinfo : EIATTR_CUDA_API_VERSION
	.align		4
        /*0000*/ 	.byte	0x04, 0x37
        /*0002*/ 	.short	(.L_9 - .L_8)
.L_8:
        /*0004*/ 	.word	0x00000082


	//----- nvinfo : EIATTR_KPARAM_INFO
	.align		4
.L_9:
        /*0008*/ 	.byte	0x04, 0x17
        /*000a*/ 	.short	(.L_11 - .L_10)
.L_10:
        /*000c*/ 	.word	0x00000000
        /*0010*/ 	.short	0x0005
        /*0012*/ 	.short	0x001c
        /*0014*/ 	.byte	0x00, 0xf0, 0x11, 0x00


	//----- nvinfo : EIATTR_KPARAM_INFO
	.align		4
.L_11:
        /*0018*/ 	.byte	0x04, 0x17
        /*001a*/ 	.short	(.L_13 - .L_12)
.L_12:
        /*001c*/ 	.word	0x00000000
        /*0020*/ 	.short	0x0004
        /*0022*/ 	.short	0x0018
        /*0024*/ 	.byte	0x00, 0xf0, 0x11, 0x00


	//----- nvinfo : EIATTR_KPARAM_INFO
	.align		4
.L_13:
        /*0028*/ 	.byte	0x04, 0x17
        /*002a*/ 	.short	(.L_15 - .L_14)
.L_14:
        /*002c*/ 	.word	0x00000000
        /*0030*/ 	.short	0x0003
        /*0032*/ 	.short	0x0014
        /*0034*/ 	.byte	0x00, 0xf0, 0x11, 0x00


	//----- nvinfo : EIATTR_KPARAM_INFO
	.align		4
.L_15:
        /*0038*/ 	.byte	0x04, 0x17
        /*003a*/ 	.short	(.L_17 - .L_16)
.L_16:
        /*003c*/ 	.word	0x00000000
        /*0040*/ 	.short	0x0002
        /*0042*/ 	.short	0x0010
        /*0044*/ 	.byte	0x00, 0xf0, 0x11, 0x00


	//----- nvinfo : EIATTR_KPARAM_INFO
	.align		4
.L_17:
        /*0048*/ 	.byte	0x04, 0x17
        /*004a*/ 	.short	(.L_19 - .L_18)
.L_18:
        /*004c*/ 	.word	0x00000000
        /*0050*/ 	.short	0x0001
        /*0052*/ 	.short	0x0008
        /*0054*/ 	.byte	0x00, 0xf5, 0x21, 0x00


	//----- nvinfo : EIATTR_KPARAM_INFO
	.align		4
.L_19:
        /*0058*/ 	.byte	0x04, 0x17
        /*005a*/ 	.short	(.L_21 - .L_20)
.L_20:
        /*005c*/ 	.word	0x00000000
        /*0060*/ 	.short	0x0000
        /*0062*/ 	.short	0x0000
        /*0064*/ 	.byte	0x00, 0xf5, 0x21, 0x00


	//----- nvinfo : EIATTR_SPARSE_MMA_MASK
	.align		4
.L_21:
        /*0068*/ 	.byte	0x03, 0x50
        /*006a*/ 	.short	0x0000


	//----- nvinfo : EIATTR_MAXREG_COUNT
	.align		4
        /*006c*/ 	.byte	0x03, 0x1b
        /*006e*/ 	.short	0x00ff


	//----- nvinfo : EIATTR_MERCURY_ISA_VERSION
	.align		4
        /*0070*/ 	.byte	0x03, 0x5f
        /*0072*/ 	.short	0x0101


	//----- nvinfo : EIATTR_VRC_CTA_INIT_COUNT
	.align		4
        /*0074*/ 	.byte	0x02, 0x4a
	.zero		1
	.zero		1


	//----- nvinfo : EIATTR_EXIT_INSTR_OFFSETS
	.align		4
        /*0078*/ 	.byte	0x04, 0x1c
        /*007a*/ 	.short	(.L_23 - .L_22)


	//   ....[0]....
.L_22:
        /*007c*/ 	.word	0x000000c0


	//   ....[1]....
        /*0080*/ 	.word	0x00000b60


	//----- nvinfo : EIATTR_CRS_STACK_SIZE
	.align		4
.L_23:
        /*0084*/ 	.byte	0x04, 0x1e
        /*0086*/ 	.short	(.L_25 - .L_24)
.L_24:
        /*0088*/ 	.word	0x00000000


	//----- nvinfo : EIATTR_CBANK_PARAM_SIZE
	.align		4
.L_25:
        /*008c*/ 	.byte	0x03, 0x19
        /*008e*/ 	.short	0x0020


	//----- nvinfo : EIATTR_PARAM_CBANK
	.align		4
        /*0090*/ 	.byte	0x04, 0x0a
        /*0092*/ 	.short	(.L_27 - .L_26)
	.align		4
.L_26:
        /*0094*/ 	.word	index@(.nv.constant0._Z17preprocess_kernelPKhPfiiii)
        /*0098*/ 	.short	0x0380
        /*009a*/ 	.short	0x0020


	//----- nvinfo : EIATTR_SW_WAR
	.align		4
.L_27:
        /*009c*/ 	.byte	0x04, 0x36
        /*009e*/ 	.short	(.L_29 - .L_28)
.L_28:
        /*00a0*/ 	.word	0x00000008
.L_29:


//--------------------- .nv.callgraph             --------------------------
	.section	.nv.callgraph,"",@"SHT_CUDA_CALLGRAPH"
	.align	4
	.sectionentsize	8
	.align		4
        /*0000*/ 	.word	0x00000000
	.align		4
        /*0004*/ 	.word	0xffffffff
	.align		4
        /*0008*/ 	.word	0x00000000
	.align		4
        /*000c*/ 	.word	0xfffffffe
	.align		4
        /*0010*/ 	.word	0x00000000
	.align		4
        /*0014*/ 	.word	0xfffffffd
	.align		4
        /*0018*/ 	.word	0x00000000
	.align		4
        /*001c*/ 	.word	0xfffffffc


//--------------------- .text._Z17preprocess_kernelPKhPfiiii --------------------------
	.section	.text._Z17preprocess_kernelPKhPfiiii,"ax",@progbits
	.align	128
        .global         _Z17preprocess_kernelPKhPfiiii
        .type           _Z17preprocess_kernelPKhPfiiii,@function
        .size           _Z17preprocess_kernelPKhPfiiii,(.L_x_20 - _Z17preprocess_kernelPKhPfiiii)
        .other          _Z17preprocess_kernelPKhPfiiii,@"STO_CUDA_ENTRY STV_DEFAULT"
_Z17preprocess_kernelPKhPfiiii:
.text._Z17preprocess_kernelPKhPfiiii:
[----:B------:R-:W-:Y:S01]  /*0000*/  LDC R1, c[0x0][0x37c] ;  /* 0x0000df00ff017b82 */ /* 0x000fe20000000800 */
[----:B------:R-:W0:Y:S07]  /*0010*/  S2R R0, SR_TID.Y ;  /* 0x0000000000007919 */ /* 0x000e2e0000002200 */
[----:B------:R-:W1:Y:S01]  /*0020*/  LDC R2, c[0x0][0x360] ;  /* 0x0000d800ff027b82 */ /* 0x000e620000000800 */
[----:B------:R-:W2:Y:S01]  /*0030*/  LDCU.64 UR6, c[0x0][0x398] ;  /* 0x00007300ff0677ac */ /* 0x000ea20008000a00 */
[----:B------:R-:W1:Y:S06]  /*0040*/  S2R R3, SR_TID.X ;  /* 0x0000000000037919 */ /* 0x000e6c0000002100 */
[----:B------:R-:W0:Y:S08]  /*0050*/  S2UR UR5, SR_CTAID.Y ;  /* 0x00000000000579c3 */ /* 0x000e300000002600 */
[----:B------:R-:W0:Y:S08]  /*0060*/  LDC R13, c[0x0][0x364] ;  /* 0x0000d900ff0d7b82 */ /* 0x000e300000000800 */
[----:B------:R-:W1:Y:S01]  /*0070*/  S2UR UR4, SR_CTAID.X ;  /* 0x00000000000479c3 */ /* 0x000e620000002500 */
[----:B0-----:R-:W-:-:S05]  /*0080*/  IMAD R13, R13, UR5, R0 ;  /* 0x000000050d0d7c24 */ /* 0x001fca000f8e0200 */
[----:B--2---:R-:W-:Y:S01]  /*0090*/  ISETP.GE.AND P0, PT, R13, UR7, PT ;  /* 0x000000070d007c0c */ /* 0x004fe2000bf06270 */
[----:B-1----:R-:W-:-:S05]  /*00a0*/  IMAD R2, R2, UR4, R3 ;  /* 0x0000000402027c24 */ /* 0x002fca000f8e0203 */
[----:B------:R-:W-:-:S13]  /*00b0*/  ISETP.GE.OR P0, PT, R2, UR6, P0 ;  /* 0x0000000602007c0c */ /* 0x000fda0008706670 */
[----:B------:R-:W-:Y:S05]  /*00c0*/  @P0 EXIT ;  /* 0x000000000000094d */ /* 0x000fea0003800000 */
[----:B------:R-:W0:Y:S01]  /*00d0*/  LDCU UR4, c[0x0][0x390] ;  /* 0x00007200ff0477ac */ /* 0x000e220008000800 */
[----:B------:R-:W-:-:S04]  /*00e0*/  I2FP.F32.S32 R3, UR6 ;  /* 0x0000000600037c45 */ /* 0x000fc80008201400 */
[----:B------:R-:W1:Y:S01]  /*00f0*/  MUFU.RCP R4, R3 ;  /* 0x0000000300047308 */ /* 0x000e620000001000 */
[----:B0-----:R-:W-:-:S07]  /*0100*/  I2FP.F32.S32 R0, UR4 ;  /* 0x0000000400007c45 */ /* 0x001fce0008201400 */
[----:B------:R-:W0:Y:S01]  /*0110*/  FCHK P0, R0, R3 ;  /* 0x0000000300007302 */ /* 0x000e220000000000 */
[----:B-1----:R-:W-:-:S04]  /*0120*/  FFMA R5, -R3, R4, 1 ;  /* 0x3f80000003057423 */ /* 0x002fc80000000104 */
[----:B------:R-:W-:-:S04]  /*0130*/  FFMA R5, R4, R5, R4 ;  /* 0x0000000504057223 */ /* 0x000fc80000000004 */
[----:B------:R-:W-:-:S04]  /*0140*/  FFMA R4, R0, R5, RZ ;  /* 0x0000000500047223 */ /* 0x000fc800000000ff */
[----:B------:R-:W-:-:S04]  /*0150*/  FFMA R6, -R3, R4, R0 ;  /* 0x0000000403067223 */ /* 0x000fc80000000100 */
[----:B------:R-:W-:Y:S01]  /*0160*/  FFMA R4, R5, R6, R4 ;  /* 0x0000000605047223 */ /* 0x000fe20000000004 */
[----:B0-----:R-:W-:Y:S06]  /*0170*/  @!P0 BRA `(.L_x_0) ;  /* 0x00000000000c8947 */ /* 0x001fec0003800000 */
[----:B------:R-:W-:-:S07]  /*0180*/  MOV R18, 0x1a0 ;  /* 0x000001a000127802 */ /* 0x000fce0000000f00 */
[----:B------:R-:W-:Y:S05]  /*0190*/  CALL.REL.NOINC `($__internal_0_$__cuda_sm3x_div_rn_noftz_f32_slowpath) ;  /* 0x0000000800747944 */ /* 0x000fea0003c00000 */
[----:B------:R-:W-:-:S07]  /*01a0*/  IMAD.MOV.U32 R4, RZ, RZ, R3 ;  /* 0x000000ffff047224 */ /* 0x000fce00078e0003 */
.L_x_0:
[----:B------:R-:W0:Y:S02]  /*01b0*/  LDCU UR4, c[0x0][0x39c] ;  /* 0x00007380ff0477ac */ /* 0x000e240008000800 */
[----:B0-----:R-:W-:Y:S01]  /*01c0*/  I2FP.F32.U32 R3, UR4 ;  /* 0x0000000400037c45 */ /* 0x001fe20008201000 */
[----:B------:R-:W0:Y:S03]  /*01d0*/  LDCU UR4, c[0x0][0x394] ;  /* 0x00007280ff0477ac */ /* 0x000e260008000800 */
[----:B------:R-:W1:Y:S01]  /*01e0*/  MUFU.RCP R6, R3 ;  /* 0x0000000300067308 */ /* 0x000e620000001000 */
[----:B0-----:R-:W-:Y:S01]  /*01f0*/  I2FP.F32.S32 R0, UR4 ;  /* 0x0000000400007c45 */ /* 0x001fe20008201400 */
[----:B------:R-:W0:Y:S01]  /*0200*/  LDCU.64 UR4, c[0x0][0x358] ;  /* 0x00006b00ff0477ac */ /* 0x000e220008000a00 */
[----:B-1----:R-:W-:-:S05]  /*0210*/  FFMA R5, -R3, R6, 1 ;  /* 0x3f80000003057423 */ /* 0x002fca0000000106 */
[----:B------:R-:W1:Y:S01]  /*0220*/  FCHK P0, R0, R3 ;  /* 0x0000000300007302 */ /* 0x000e620000000000 */
[----:B------:R-:W-:-:S04]  /*0230*/  FFMA R5, R6, R5, R6 ;  /* 0x0000000506057223 */ /* 0x000fc80000000006 */
[----:B------:R-:W-:-:S04]  /*0240*/  FFMA R6, R0, R5, RZ ;  /* 0x0000000500067223 */ /* 0x000fc800000000ff */
[----:B------:R-:W-:-:S04]  /*0250*/  FFMA R7, -R3, R6, R0 ;  /* 0x0000000603077223 */ /* 0x000fc80000000100 */
[----:B------:R-:W-:Y:S01]  /*0260*/  FFMA R5, R5, R7, R6 ;  /* 0x0000000705057223 */ /* 0x000fe20000000006 */
[----:B01----:R-:W-:Y:S06]  /*0270*/  @!P0 BRA `(.L_x_1) ;  /* 0x00000000000c8947 */ /* 0x003fec0003800000 */
[----:B------:R-:W-:-:S07]  /*0280*/  MOV R18, 0x2a0 ;  /* 0x000002a000127802 */ /* 0x000fce0000000f00 */
[----:B------:R-:W-:Y:S05]  /*0290*/  CALL.REL.NOINC `($__internal_0_$__cuda_sm3x_div_rn_noftz_f32_slowpath) ;  /* 0x0000000800347944 */ /* 0x000fea0003c00000 */
[----:B------:R-:W-:-:S07]  /*02a0*/  IMAD.MOV.U32 R5, RZ, RZ, R3 ;  /* 0x000000ffff057224 */ /* 0x000fce00078e0003 */
.L_x_1:
[----:B------:R-:W-:Y:S01]  /*02b0*/  I2FP.F32.S32 R0, R2 ;  /* 0x0000000200007245 */ /* 0x000fe20000201400 */
[----:B------:R-:W0:Y:S01]  /*02c0*/  LDC.64 R6, c[0x0][0x390] ;  /* 0x0000e400ff067b82 */ /* 0x000e220000000a00 */
[----:B------:R-:W-:Y:S01]  /*02d0*/  I2FP.F32.U32 R8, R13 ;  /* 0x0000000d00087245 */ /* 0x000fe20000201000 */
[----:B------:R-:W1:Y:S02]  /*02e0*/  LDCU.64 UR6, c[0x0][0x380] ;  /* 0x00007000ff0677ac */ /* 0x000e640008000a00 */
[----:B------:R-:W-:Y:S02]  /*02f0*/  FADD R3, R0, 0.5 ;  /* 0x3f00000000037421 */ /* 0x000fe40000000000 */
[----:B------:R-:W-:Y:S02]  /*0300*/  FADD R8, R8, 0.5 ;  /* 0x3f00000008087421 */ /* 0x000fe40000000000 */
[----:B------:R-:W-:Y:S02]  /*0310*/  FFMA R0, R3, R4, -0.5 ;  /* 0xbf00000003007423 */ /* 0x000fe40000000004 */
[----:B------:R-:W-:-:S02]  /*0320*/  FFMA R3, R8, R5, -0.5 ;  /* 0xbf00000008037423 */ /* 0x000fc40000000005 */
[----:B------:R-:W2:Y:S08]  /*0330*/  F2I.FLOOR.NTZ R12, R0 ;  /* 0x00000000000c7305 */ /* 0x000eb00000207100 */
[----:B------:R-:W3:Y:S01]  /*0340*/  F2I.FLOOR.NTZ R4, R3 ;  /* 0x0000000300047305 */ /* 0x000ee20000207100 */
[C---:B0-----:R-:W-:Y:S01]  /*0350*/  IADD3 R5, PT, PT, R6.reuse, -0x1, RZ ;  /* 0xffffffff06057810 */ /* 0x041fe20007ffe0ff */
[----:B------:R-:W-:-:S02]  /*0360*/  IMAD R6, R6, 0x3, RZ ;  /* 0x0000000306067824 */ /* 0x000fc400078e02ff */
[----:B------:R-:W-:Y:S01]  /*0370*/  VIADD R7, R7, 0xffffffff ;  /* 0xffffffff07077836 */ /* 0x000fe20000000000 */
[----:B--2---:R-:W-:Y:S02]  /*0380*/  VIADDMNMX R5, R12, 0x1, R5, PT ;  /* 0x000000010c057846 */ /* 0x004fe40003800105 */
[----:B------:R-:W-:-:S03]  /*0390*/  VIMNMX R12, PT, PT, RZ, R12, !PT ;  /* 0x0000000cff0c7248 */ /* 0x000fc60007fe0100 */
[----:B------:R-:W-:Y:S01]  /*03a0*/  IMAD R9, R5, 0x3, RZ ;  /* 0x0000000305097824 */ /* 0x000fe200078e02ff */
[----:B---3--:R-:W-:Y:S01]  /*03b0*/  VIMNMX R14, PT, PT, RZ, R4, !PT ;  /* 0x00000004ff0e7248 */ /* 0x008fe20007fe0100 */
[----:B------:R-:W-:Y:S01]  /*03c0*/  IMAD R5, R12, 0x3, RZ ;  /* 0x000000030c057824 */ /* 0x000fe200078e02ff */
[----:B------:R-:W-:-:S03]  /*03d0*/  VIADDMNMX R7, R4, 0x1, R7, PT ;  /* 0x0000000104077846 */ /* 0x000fc60003800107 */
[CC--:B------:R-:W-:Y:S02]  /*03e0*/  IMAD R11, R14.reuse, R6.reuse, R9 ;  /* 0x000000060e0b7224 */ /* 0x0c0fe400078e0209 */
[-CC-:B------:R-:W-:Y:S02]  /*03f0*/  IMAD R16, R14, R6.reuse, R5.reuse ;  /* 0x000000060e107224 */ /* 0x180fe400078e0205 */
[-C--:B------:R-:W-:Y:S01]  /*0400*/  IMAD R5, R7, R6.reuse, R5 ;  /* 0x0000000607057224 */ /* 0x080fe200078e0205 */
[----:B-1----:R-:W-:Y:S01]  /*0410*/  IADD3 R10, P1, PT, R11, UR6, RZ ;  /* 0x000000060b0a7c10 */ /* 0x002fe2000ff3e0ff */
[----:B------:R-:W-:Y:S01]  /*0420*/  IMAD R15, R7, R6, R9 ;  /* 0x00000006070f7224 */ /* 0x000fe200078e0209 */
[C---:B------:R-:W-:Y:S02]  /*0430*/  IADD3 R8, P0, PT, R16.reuse, UR6, RZ ;  /* 0x0000000610087c10 */ /* 0x040fe4000ff1e0ff */
[----:B------:R-:W-:Y:S02]  /*0440*/  LEA.HI.X.SX32 R11, R11, UR7, 0x1, P1 ;  /* 0x000000070b0b7c11 */ /* 0x000fe400088f0eff */
[----:B------:R-:W-:-:S02]  /*0450*/  LEA.HI.X.SX32 R9, R16, UR7, 0x1, P0 ;  /* 0x0000000710097c11 */ /* 0x000fc400080f0eff */
[----:B------:R-:W-:Y:S01]  /*0460*/  IADD3 R6, P0, PT, R5, UR6, RZ ;  /* 0x0000000605067c10 */ /* 0x000fe2000ff1e0ff */
[----:B------:R-:W2:Y:S01]  /*0470*/  LDG.E.U8 R20, desc[UR4][R10.64+0x2] ;  /* 0x000002040a147981 */ /* 0x000ea2000c1e1100 */
[----:B------:R-:W-:Y:S02]  /*0480*/  IADD3 R4, P1, PT, R15, UR6, RZ ;  /* 0x000000060f047c10 */ /* 0x000fe4000ff3e0ff */
[----:B------:R-:W-:Y:S01]  /*0490*/  LEA.HI.X.SX32 R7, R5, UR7, 0x1, P0 ;  /* 0x0000000705077c11 */ /* 0x000fe200080f0eff */
[----:B------:R-:W3:Y:S01]  /*04a0*/  LDG.E.U8 R18, desc[UR4][R8.64+0x2] ;  /* 0x0000020408127981 */ /* 0x000ee2000c1e1100 */
[----:B------:R-:W-:-:S03]  /*04b0*/  LEA.HI.X.SX32 R5, R15, UR7, 0x1, P1 ;  /* 0x000000070f057c11 */ /* 0x000fc600088f0eff */
[----:B------:R-:W4:Y:S04]  /*04c0*/  LDG.E.U8 R15, desc[UR4][R6.64+0x2] ;  /* 0x00000204060f7981 */ /* 0x000f28000c1e1100 */
[----:B------:R-:W5:Y:S01]  /*04d0*/  LDG.E.U8 R17, desc[UR4][R4.64+0x2] ;  /* 0x0000020404117981 */ /* 0x000f62000c1e1100 */
[----:B------:R-:W-:Y:S01]  /*04e0*/  I2FP.F32.U32 R14, R14 ;  /* 0x0000000e000e7245 */ /* 0x000fe20000201000 */
[----:B------:R-:W-:Y:S01]  /*04f0*/  BSSY.RECONVERGENT B0, `(.L_x_2) ;  /* 0x000001e000007945 */ /* 0x000fe20003800200 */
[----:B------:R-:W-:-:S03]  /*0500*/  I2FP.F32.U32 R19, R12 ;  /* 0x0000000c00137245 */ /* 0x000fc60000201000 */
[----:B------:R-:W-:Y:S02]  /*0510*/  FADD R3, R3, -R14 ;  /* 0x8000000e03037221 */ /* 0x000fe40000000000 */
[----:B------:R-:W-:Y:S02]  /*0520*/  FADD R0, R0, -R19 ;  /* 0x8000001300007221 */ /* 0x000fe40000000000 */
[C---:B------:R-:W-:Y:S02]  /*0530*/  FADD R19, -R3.reuse, 1 ;  /* 0x3f80000003137421 */ /* 0x040fe40000000100 */
[C---:B------:R-:W-:Y:S02]  /*0540*/  FADD R16, -R0.reuse, 1 ;  /* 0x3f80000000107421 */ /* 0x040fe40000000100 */
[-C--:B------:R-:W-:Y:S02]  /*0550*/  FMUL R14, R0, R19.reuse ;  /* 0x00000013000e7220 */ /* 0x080fe40000400000 */
[----:B------:R-:W-:Y:S01]  /*0560*/  FMUL R12, R16, R19 ;  /* 0x00000013100c7220 */ /* 0x000fe20000400000 */
[----:B------:R-:W-:Y:S01]  /*0570*/  FMUL R16, R3, R16 ;  /* 0x0000001003107220 */ /* 0x000fe20000400000 */
[----:B--2---:R-:W-:Y:S01]  /*0580*/  I2FP.F32.U32 R21, R20 ;  /* 0x0000001400157245 */ /* 0x004fe20000201000 */
[----:B------:R-:W-:Y:S01]  /*0590*/  IMAD.MOV.U32 R20, RZ, RZ, 0x3b808081 ;  /* 0x3b808081ff147424 */ /* 0x000fe200078e00ff */
[----:B---3--:R-:W-:-:S03]  /*05a0*/  I2FP.F32.U32 R19, R18 ;  /* 0x0000001200137245 */ /* 0x008fc60000201000 */
[----:B------:R-:W-:Y:S01]  /*05b0*/  FMUL R21, R14, R21 ;  /* 0x000000150e157220 */ /* 0x000fe20000400000 */
[----:B----4-:R-:W-:-:S03]  /*05c0*/  I2FP.F32.U32 R18, R15 ;  /* 0x0000000f00127245 */ /* 0x010fc60000201000 */
[----:B------:R-:W-:Y:S01]  /*05d0*/  FFMA R19, R12, R19, R21 ;  /* 0x000000130c137223 */ /* 0x000fe20000000015 */
[----:B------:R-:W-:Y:S02]  /*05e0*/  HFMA2 R21, -RZ, RZ, 3.748046875, 0 ;  /* 0x437f0000ff157431 */ /* 0x000fe400000001ff */
[----:B------:R-:W-:Y:S01]  /*05f0*/  FMUL R15, R0, R3 ;  /* 0x00000003000f7220 */ /* 0x000fe20000400000 */
[----:B-----5:R-:W-:Y:S01]  /*0600*/  I2FP.F32.U32 R17, R17 ;  /* 0x0000001100117245 */ /* 0x020fe20000201000 */
[----:B------:R-:W-:-:S04]  /*0610*/  FFMA R0, R16, R18, R19 ;  /* 0x0000001210007223 */ /* 0x000fc80000000013 */
[----:B------:R-:W-:Y:S01]  /*0620*/  FFMA R0, R15, R17, R0 ;  /* 0x000000110f007223 */ /* 0x000fe20000000000 */
[----:B------:R-:W-:-:S03]  /*0630*/  FFMA R3, R20, -R21, 1 ;  /* 0x3f80000014037423 */ /* 0x000fc60000000815 */
[----:B------:R-:W0:Y:S01]  /*0640*/  FCHK P0, R0, 255 ;  /* 0x437f000000007902 */ /* 0x000e220000000000 */
[----:B------:R-:W-:-:S04]  /*0650*/  FFMA R3, R3, R20, 0.0039215688593685626984 ;  /* 0x3b80808103037423 */ /* 0x000fc80000000014 */
[----:B------:R-:W-:-:S04]  /*0660*/  FFMA R17, R0, R3, RZ ;  /* 0x0000000300117223 */ /* 0x000fc800000000ff */
[----:B------:R-:W-:-:S04]  /*0670*/  FFMA R18, R17, -255, R0 ;  /* 0xc37f000011127823 */ /* 0x000fc80000000000 */
[----:B------:R-:W-:Y:S01]  /*0680*/  FFMA R3, R3, R18, R17 ;  /* 0x0000001203037223 */ /* 0x000fe20000000011 */
[----:B0-----:R-:W-:Y:S06]  /*0690*/  @!P0 BRA `(.L_x_3) ;  /* 0x00000000000c8947 */ /* 0x001fec0003800000 */
[----:B------:R-:W-:Y:S01]  /*06a0*/  IMAD.MOV.U32 R3, RZ, RZ, 0x437f0000 ;  /* 0x437f0000ff037424 */ /* 0x000fe200078e00ff */
[----:B------:R-:W-:-:S07]  /*06b0*/  MOV R18, 0x6d0 ;  /* 0x000006d000127802 */ /* 0x000fce0000000f00 */
[----:B------:R-:W-:Y:S05]  /*06c0*/  CALL.REL.NOINC `($__internal_0_$__cuda_sm3x_div_rn_noftz_f32_slowpath) ;  /* 0x0000000400287944 */ /* 0x000fea0003c00000 */
.L_x_3:
[----:B------:R-:W-:Y:S05]  /*06d0*/  BSYNC.RECONVERGENT B0 ;  /* 0x0000000000007941 */ /* 0x000fea0003800200 */
.L_x_2:
[----:B------:R-:W0:Y:S01]  /*06e0*/  LDC.64 R18, c[0x0][0x388] ;  /* 0x0000e200ff127b82 */ /* 0x000e220000000a00 */
[----:B------:R-:W1:Y:S02]  /*06f0*/  LDCU UR6, c[0x0][0x398] ;  /* 0x00007300ff0677ac */ /* 0x000e640008000800 */
[----:B-1----:R-:W-:-:S04]  /*0700*/  IMAD R17, R13, UR6, R2 ;  /* 0x000000060d117c24 */ /* 0x002fc8000f8e0202 */
[----:B0-----:R-:W-:-:S05]  /*0710*/  IMAD.WIDE R18, R17, 0x4, R18 ;  /* 0x0000000411127825 */ /* 0x001fca00078e0212 */
[----:B------:R0:W-:Y:S04]  /*0720*/  STG.E desc[UR4][R18.64], R3 ;  /* 0x0000000312007986 */ /* 0x0001e8000c101904 */
[----:B------:R-:W2:Y:S04]  /*0730*/  LDG.E.U8 R17, desc[UR4][R10.64+0x1] ;  /* 0x000001040a117981 */ /* 0x000ea8000c1e1100 */
[----:B------:R-:W3:Y:S04]  /*0740*/  LDG.E.U8 R0, desc[UR4][R8.64+0x1] ;  /* 0x0000010408007981 */ /* 0x000ee8000c1e1100 */
[----:B------:R-:W4:Y:S04]  /*0750*/  LDG.E.U8 R20, desc[UR4][R6.64+0x1] ;  /* 0x0000010406147981 */ /* 0x000f28000c1e1100 */
[----:B------:R-:W5:Y:S01]  /*0760*/  LDG.E.U8 R22, desc[UR4][R4.64+0x1] ;  /* 0x0000010404167981 */ /* 0x000f62000c1e1100 */
[----:B0-----:R-:W-:Y:S01]  /*0770*/  MOV R3, 0x437f0000 ;  /* 0x437f000000037802 */ /* 0x001fe20000000f00 */
[----:B------:R-:W-:Y:S01]  /*0780*/  BSSY.RECONVERGENT B0, `(.L_x_4) ;  /* 0x0000015000007945 */ /* 0x000fe20003800200 */
[----:B--2---:R-:W-:-:S02]  /*0790*/  I2FP.F32.U32 R21, R17 ;  /* 0x0000001100157245 */ /* 0x004fc40000201000 */
[----:B---3--:R-:W-:-:S03]  /*07a0*/  I2FP.F32.U32 R17, R0 ;  /* 0x0000000000117245 */ /* 0x008fc60000201000 */
[----:B------:R-:W-:Y:S01]  /*07b0*/  FMUL R21, R14, R21 ;  /* 0x000000150e157220 */ /* 0x000fe20000400000 */
[----:B------:R-:W-:Y:S01]  /*07c0*/  IMAD.MOV.U32 R0, RZ, RZ, 0x3b808081 ;  /* 0x3b808081ff007424 */ /* 0x000fe200078e00ff */
[----:B----4-:R-:W-:Y:S02]  /*07d0*/  I2FP.F32.U32 R20, R20 ;  /* 0x0000001400147245 */ /* 0x010fe40000201000 */
[----:B------:R-:W-:Y:S01]  /*07e0*/  FFMA R17, R12, R17, R21 ;  /* 0x000000110c117223 */ /* 0x000fe20000000015 */
[----:B------:R-:W-:Y:S01]  /*07f0*/  FFMA R3, R0, -R3, 1 ;  /* 0x3f80000000037423 */ /* 0x000fe20000000803 */
[----:B-----5:R-:W-:Y:S02]  /*0800*/  I2FP.F32.U32 R22, R22 ;  /* 0x0000001600167245 */ /* 0x020fe40000201000 */
[----:B------:R-:W-:Y:S01]  /*0810*/  FFMA R20, R16, R20, R17 ;  /* 0x0000001410147223 */ /* 0x000fe20000000011 */
[----:B------:R-:W-:-:S03]  /*0820*/  FFMA R0, R3, R0, 0.0039215688593685626984 ;  /* 0x3b80808103007423 */ /* 0x000fc60000000000 */
[----:B------:R-:W-:-:S04]  /*0830*/  FFMA R20, R15, R22, R20 ;  /* 0x000000160f147223 */ /* 0x000fc80000000014 */
[----:B------:R-:W0:Y:S01]  /*0840*/  FCHK P0, R20, 255 ;  /* 0x437f000014007902 */ /* 0x000e220000000000 */
[----:B------:R-:W-:-:S04]  /*0850*/  FFMA R3, R0, R20, RZ ;  /* 0x0000001400037223 */ /* 0x000fc800000000ff */
[----:B------:R-:W-:-:S04]  /*0860*/  FFMA R18, R3, -255, R20 ;  /* 0xc37f000003127823 */ /* 0x000fc80000000014 */
[----:B------:R-:W-:Y:S01]  /*0870*/  FFMA R3, R0, R18, R3 ;  /* 0x0000001200037223 */ /* 0x000fe20000000003 */
[----:B0-----:R-:W-:Y:S06]  /*0880*/  @!P0 BRA `(.L_x_5) ;  /* 0x0000000000108947 */ /* 0x001fec0003800000 */
[----:B------:R-:W-:Y:S01]  /*0890*/  IMAD.MOV.U32 R0, RZ, RZ, R20 ;  /* 0x000000ffff007224 */ /* 0x000fe200078e0014 */
[----:B------:R-:W-:Y:S01]  /*08a0*/  MOV R18, 0x8d0 ;  /* 0x000008d000127802 */ /* 0x000fe20000000f00 */
[----:B------:R-:W-:-:S07]  /*08b0*/  IMAD.MOV.U32 R3, RZ, RZ, 0x437f0000 ;  /* 0x437f0000ff037424 */ /* 0x000fce00078e00ff */
[----:B------:R-:W-:Y:S05]  /*08c0*/  CALL.REL.NOINC `($__internal_0_$__cuda_sm3x_div_rn_noftz_f32_slowpath) ;  /* 0x0000000000a87944 */ /* 0x000fea0003c00000 */
.L_x_5:
[----:B------:R-:W-:Y:S05]  /*08d0*/  BSYNC.RECONVERGENT B0 ;  /* 0x0000000000007941 */ /* 0x000fea0003800200 */
.L_x_4:
[----:B------:R-:W0:Y:S01]  /*08e0*/  LDCU.64 UR6, c[0x0][0x398] ;  /* 0x00007300ff0677ac */ /* 0x000e220008000a00 */
[----:B------:R-:W1:Y:S01]  /*08f0*/  LDC.64 R18, c[0x0][0x388] ;  /* 0x0000e200ff127b82 */ /* 0x000e620000000a00 */
[----:B0-----:R-:W-:-:S05]  /*0900*/  IADD3 R13, PT, PT, R13, UR7, RZ ;  /* 0x000000070d0d7c10 */ /* 0x001fca000fffe0ff */
[----:B------:R-:W-:-:S04]  /*0910*/  IMAD R17, R13, UR6, R2 ;  /* 0x000000060d117c24 */ /* 0x000fc8000f8e0202 */
[----:B-1----:R-:W-:-:S05]  /*0920*/  IMAD.WIDE R18, R17, 0x4, R18 ;  /* 0x0000000411127825 */ /* 0x002fca00078e0212 */
[----:B------:R0:W-:Y:S04]  /*0930*/  STG.E desc[UR4][R18.64], R3 ;  /* 0x0000000312007986 */ /* 0x0001e8000c101904 */
[----:B------:R-:W2:Y:S04]  /*0940*/  LDG.E.U8 R10, desc[UR4][R10.64] ;  /* 0x000000040a0a7981 */ /* 0x000ea8000c1e1100 */
[----:B------:R-:W3:Y:S04]  /*0950*/  LDG.E.U8 R8, desc[UR4][R8.64] ;  /* 0x0000000408087981 */ /* 0x000ee8000c1e1100 */
[----:B------:R-:W4:Y:S04]  /*0960*/  LDG.E.U8 R6, desc[UR4][R6.64] ;  /* 0x0000000406067981 */ /* 0x000f28000c1e1100 */
[----:B------:R-:W5:Y:S01]  /*0970*/  LDG.E.U8 R4, desc[UR4][R4.64] ;  /* 0x0000000404047981 */ /* 0x000f62000c1e1100 */
[----:B0-----:R-:W-:Y:S01]  /*0980*/  IMAD.MOV.U32 R19, RZ, RZ, 0x437f0000 ;  /* 0x437f0000ff137424 */ /* 0x001fe200078e00ff */
[----:B------:R-:W-:Y:S01]  /*0990*/  BSSY.RECONVERGENT B0, `(.L_x_6) ;  /* 0x0000016000007945 */ /* 0x000fe20003800200 */
[----:B--2---:R-:W-:-:S02]  /*09a0*/  I2FP.F32.U32 R21, R10 ;  /* 0x0000000a00157245 */ /* 0x004fc40000201000 */
[----:B---3--:R-:W-:-:S03]  /*09b0*/  I2FP.F32.U32 R17, R8 ;  /* 0x0000000800117245 */ /* 0x008fc60000201000 */
[----:B------:R-:W-:Y:S01]  /*09c0*/  FMUL R21, R14, R21 ;  /* 0x000000150e157220 */ /* 0x000fe20000400000 */
[----:B----4-:R-:W-:-:S03]  /*09d0*/  I2FP.F32.U32 R0, R6 ;  /* 0x0000000600007245 */ /* 0x010fc60000201000 */
[----:B------:R-:W-:Y:S01]  /*09e0*/  FFMA R17, R12, R17, R21 ;  /* 0x000000110c117223 */ /* 0x000fe20000000015 */
[----:B------:R-:W-:Y:S01]  /*09f0*/  IMAD.MOV.U32 R12, RZ, RZ, 0x3b808081 ;  /* 0x3b808081ff0c7424 */ /* 0x000fe200078e00ff */
[----:B-----5:R-:W-:Y:S02]  /*0a00*/  I2FP.F32.U32 R3, R4 ;  /* 0x0000000400037245 */ /* 0x020fe40000201000 */
[----:B------:R-:W-:Y:S01]  /*0a10*/  FFMA R0, R16, R0, R17 ;  /* 0x0000000010007223 */ /* 0x000fe20000000011 */
[----:B------:R-:W-:-:S03]  /*0a20*/  FFMA R19, R12, -R19, 1 ;  /* 0x3f8000000c137423 */ /* 0x000fc60000000813 */
[----:B------:R-:W-:Y:S01]  /*0a30*/  FFMA R6, R15, R3, R0 ;  /* 0x000000030f067223 */ /* 0x000fe20000000000 */
[----:B------:R-:W-:-:S03]  /*0a40*/  FFMA R0, R19, R12, 0.0039215688593685626984 ;  /* 0x3b80808113007423 */ /* 0x000fc6000000000c */
[----:B------:R-:W0:Y:S01]  /*0a50*/  FCHK P0, R6, 255 ;  /* 0x437f000006007902 */ /* 0x000e220000000000 */
[----:B------:R-:W-:-:S04]  /*0a60*/  FFMA R3, R0, R6, RZ ;  /* 0x0000000600037223 */ /* 0x000fc800000000ff */
[----:B------:R-:W-:-:S04]  /*0a70*/  FFMA R4, R3, -255, R6 ;  /* 0xc37f000003047823 */ /* 0x000fc80000000006 */
[----:B------:R-:W-:Y:S01]  /*0a80*/  FFMA R7, R0, R4, R3 ;  /* 0x0000000400077223 */ /* 0x000fe20000000003 */
[----:B0-----:R-:W-:Y:S06]  /*0a90*/  @!P0 BRA `(.L_x_7) ;  /* 0x0000000000148947 */ /* 0x001fec0003800000 */
[----:B------:R-:W-:Y:S01]  /*0aa0*/  MOV R0, R6 ;  /* 0x0000000600007202 */ /* 0x000fe20000000f00 */
[----:B------:R-:W-:Y:S01]  /*0ab0*/  IMAD.MOV.U32 R3, RZ, RZ, 0x437f0000 ;  /* 0x437f0000ff037424 */ /* 0x000fe200078e00ff */
[----:B------:R-:W-:-:S07]  /*0ac0*/  MOV R18, 0xae0 ;  /* 0x00000ae000127802 */ /* 0x000fce0000000f00 */
[----:B------:R-:W-:Y:S05]  /*0ad0*/  CALL.REL.NOINC `($__internal_0_$__cuda_sm3x_div_rn_noftz_f32_slowpath) ;  /* 0x0000000000247944 */ /* 0x000fea0003c00000 */
[----:B------:R-:W-:-:S07]  /*0ae0*/  MOV R7, R3 ;  /* 0x0000000300077202 */ /* 0x000fce0000000f00 */
.L_x_7:
[----:B------:R-:W-:Y:S05]  /*0af0*/  BSYNC.RECONVERGENT B0 ;  /* 0x0000000000007941 */ /* 0x000fea0003800200 */
.L_x_6:
[----:B------:R-:W0:Y:S01]  /*0b00*/  LDCU.64 UR6, c[0x0][0x398] ;  /* 0x00007300ff0677ac */ /* 0x000e220008000a00 */
[----:B------:R-:W1:Y:S01]  /*0b10*/  LDC.64 R4, c[0x0][0x388] ;  /* 0x0000e200ff047b82 */ /* 0x000e620000000a00 */
[----:B0-----:R-:W-:-:S04]  /*0b20*/  VIADD R13, R13, UR7 ;  /* 0x000000070d0d7c36 */ /* 0x001fc80008000000 */
[----:B------:R-:W-:-:S04]  /*0b30*/  IMAD R3, R13, UR6, R2 ;  /* 0x000000060d037c24 */ /* 0x000fc8000f8e0202 */
[----:B-1----:R-:W-:-:S05]  /*0b40*/  IMAD.WIDE R2, R3, 0x4, R4 ;  /* 0x0000000403027825 */ /* 0x002fca00078e0204 */
[----:B------:R-:W-:Y:S01]  /*0b50*/  STG.E desc[UR4][R2.64], R7 ;  /* 0x0000000702007986 */ /* 0x000fe2000c101904 */
[----:B------:R-:W-:Y:S05]  /*0b60*/  EXIT ;  /* 0x000000000000794d */ /* 0x000fea0003800000 */
        .weak           $__internal_0_$__cuda_sm3x_div_rn_noftz_f32_slowpath
        .type           $__internal_0_$__cuda_sm3x_div_rn_noftz_f32_slowpath,@function
        .size           $__internal_0_$__cuda_sm3x_div_rn_noftz_f32_slowpath,(.L_x_20 - $__internal_0_$__cuda_sm3x_div_rn_noftz_f32_slowpath)
$__internal_0_$__cuda_sm3x_div_rn_noftz_f32_slowpath:
[----:B------:R-:W-:Y:S01]  /*0b70*/  SHF.R.U32.HI R17, RZ, 0x17, R3 ;  /* 0x00000017ff117819 */ /* 0x000fe20000011603 */
[----:B------:R-:W-:Y:S01]  /*0b80*/  BSSY.RECONVERGENT B1, `(.L_x_8) ;  /* 0x0000062000017945 */ /* 0x000fe20003800200 */
[----:B------:R-:W-:Y:S02]  /*0b90*/  SHF.R.U32.HI R20, RZ, 0x17, R0 ;  /* 0x00000017ff147819 */ /* 0x000fe40000011600 */
[----:B------:R-:W-:Y:S02]  /*0ba0*/  LOP3.LUT R17, R17, 0xff, RZ, 0xc0, !PT ;  /* 0x000000ff11117812 */ /* 0x000fe400078ec0ff */
[----:B------:R-:W-:Y:S02]  /*0bb0*/  LOP3.LUT R20, R20, 0xff, RZ, 0xc0, !PT ;  /* 0x000000ff14147812 */ /* 0x000fe400078ec0ff */
[----:B------:R-:W-:-:S03]  /*0bc0*/  IADD3 R22, PT, PT, R17, -0x1, RZ ;  /* 0xffffffff11167810 */ /* 0x000fc60007ffe0ff */
[----:B------:R-:W-:Y:S01]  /*0bd0*/  VIADD R21, R20, 0xffffffff ;  /* 0xffffffff14157836 */ /* 0x000fe20000000000 */
[----:B------:R-:W-:-:S04]  /*0be0*/  ISETP.GT.U32.AND P0, PT, R22, 0xfd, PT ;  /* 0x000000fd1600780c */ /* 0x000fc80003f04070 */
[----:B------:R-:W-:-:S13]  /*0bf0*/  ISETP.GT.U32.OR P0, PT, R21, 0xfd, P0 ;  /* 0x000000fd1500780c */ /* 0x000fda0000704470 */
[----:B------:R-:W-:Y:S01]  /*0c00*/  @!P0 MOV R19, RZ ;  /* 0x000000ff00138202 */ /* 0x000fe20000000f00 */
[----:B------:R-:W-:Y:S06]  /*0c10*/  @!P0 BRA `(.L_x_9) ;  /* 0x00000000005c8947 */ /* 0x000fec0003800000 */
[----:B------:R-:W-:Y:S02]  /*0c20*/  FSETP.GTU.FTZ.AND P0, PT, |R0|, +INF , PT ;  /* 0x7f8000000000780b */ /* 0x000fe40003f1c200 */
[----:B------:R-:W-:-:S04]  /*0c30*/  FSETP.GTU.FTZ.AND P1, PT, |R3|, +INF , PT ;  /* 0x7f8000000300780b */ /* 0x000fc80003f3c200 */
[----:B------:R-:W-:-:S13]  /*0c40*/  PLOP3.LUT P0, PT, P0, P1, PT, 0xf8, 0x8f ;  /* 0x00000000008f781c */ /* 0x000fda0000703f70 */
[----:B------:R-:W-:Y:S05]  /*0c50*/  @P0 BRA `(.L_x_10) ;  /* 0x00000004004c0947 */ /* 0x000fea0003800000 */
[----:B------:R-:W-:-:S13]  /*0c60*/  LOP3.LUT P0, RZ, R3, 0x7fffffff, R0, 0xc8, !PT ;  /* 0x7fffffff03ff7812 */ /* 0x000fda000780c800 */
[----:B------:R-:W-:Y:S05]  /*0c70*/  @!P0 BRA `(.L_x_11) ;  /* 0x00000004003c8947 */ /* 0x000fea0003800000 */
[C---:B------:R-:W-:Y:S02]  /*0c80*/  FSETP.NEU.FTZ.AND P2, PT, |R0|.reuse, +INF , PT ;  /* 0x7f8000000000780b */ /* 0x040fe40003f5d200 */
[----:B------:R-:W-:Y:S02]  /*0c90*/  FSETP.NEU.FTZ.AND P1, PT, |R3|, +INF , PT ;  /* 0x7f8000000300780b */ /* 0x000fe40003f3d200 */
[----:B------:R-:W-:-:S11]  /*0ca0*/  FSETP.NEU.FTZ.AND P0, PT, |R0|, +INF , PT ;  /* 0x7f8000000000780b */ /* 0x000fd60003f1d200 */
[----:B------:R-:W-:Y:S05]  /*0cb0*/  @!P1 BRA !P2, `(.L_x_11) ;  /* 0x00000004002c9947 */ /* 0x000fea0005000000 */
[----:B------:R-:W-:-:S04]  /*0cc0*/  LOP3.LUT P2, RZ, R0, 0x7fffffff, RZ, 0xc0, !PT ;  /* 0x7fffffff00ff7812 */ /* 0x000fc8000784c0ff */
[----:B------:R-:W-:-:S13]  /*0cd0*/  PLOP3.LUT P1, PT, P1, P2, PT, 0x2f, 0xf2 ;  /* 0x0000000000f2781c */ /* 0x000fda0000f24577 */
[----:B------:R-:W-:Y:S05]  /*0ce0*/  @P1 BRA `(.L_x_12) ;  /* 0x0000000400181947 */ /* 0x000fea0003800000 */
[----:B------:R-:W-:-:S04]  /*0cf0*/  LOP3.LUT P1, RZ, R3, 0x7fffffff, RZ, 0xc0, !PT ;  /* 0x7fffffff03ff7812 */ /* 0x000fc8000782c0ff */
[----:B------:R-:W-:-:S13]  /*0d00*/  PLOP3.LUT P0, PT, P0, P1, PT, 0x2f, 0xf2 ;  /* 0x0000000000f2781c */ /* 0x000fda0000702577 */
[----:B------:R-:W-:Y:S05]  /*0d10*/  @P0 BRA `(.L_x_13) ;  /* 0x0000000400000947 */ /* 0x000fea0003800000 */
[----:B------:R-:W-:Y:S02]  /*0d20*/  ISETP.GE.AND P0, PT, R21, RZ, PT ;  /* 0x000000ff1500720c */ /* 0x000fe40003f06270 */
[----:B------:R-:W-:-:S11]  /*0d30*/  ISETP.GE.AND P1, PT, R22, RZ, PT ;  /* 0x000000ff1600720c */ /* 0x000fd60003f26270 */
[----:B------:R-:W-:Y:S01]  /*0d40*/  @P0 IMAD.MOV.U32 R19, RZ, RZ, RZ ;  /* 0x000000ffff130224 */ /* 0x000fe200078e00ff */
[----:B------:R-:W-:Y:S01]  /*0d50*/  @!P0 MOV R19, 0xffffffc0 ;  /* 0xffffffc000138802 */ /* 0x000fe20000000f00 */
[----:B------:R-:W-:Y:S01]  /*0d60*/  @!P0 FFMA R0, R0, 1.84467440737095516160e+19, RZ ;  /* 0x5f80000000008823 */ /* 0x000fe200000000ff */
[----:B------:R-:W-:-:S03]  /*0d70*/  @!P1 FFMA R3, R3, 1.84467440737095516160e+19, RZ ;  /* 0x5f80000003039823 */ /* 0x000fc600000000ff */
[----:B------:R-:W-:-:S07]  /*0d80*/  @!P1 VIADD R19, R19, 0x40 ;  /* 0x0000004013139836 */ /* 0x000fce0000000000 */
.L_x_9:
[----:B------:R-:W-:Y:S01]  /*0d90*/  LEA R22, R17, 0xc0800000, 0x17 ;  /* 0xc080000011167811 */ /* 0x000fe200078eb8ff */
[----:B------:R-:W-:Y:S01]  /*0da0*/  VIADD R20, R20, 0xffffff81 ;  /* 0xffffff8114147836 */ /* 0x000fe20000000000 */
[----:B------:R-:W-:Y:S02]  /*0db0*/  BSSY.RECONVERGENT B2, `(.L_x_14) ;  /* 0x0000035000027945 */ /* 0x000fe40003800200 */
[----:B------:R-:W-:Y:S01]  /*0dc0*/  IADD3 R23, PT, PT, -R22, R3, RZ ;  /* 0x0000000316177210 */ /* 0x000fe20007ffe1ff */
[C---:B------:R-:W-:Y:S01]  /*0dd0*/  IMAD R0, R20.reuse, -0x800000, R0 ;  /* 0xff80000014007824 */ /* 0x040fe200078e0200 */
[----:B------:R-:W-:Y:S02]  /*0de0*/  IADD3 R20, PT, PT, R20, 0x7f, -R17 ;  /* 0x0000007f14147810 */ /* 0x000fe40007ffe811 */
[----:B------:R-:W0:Y:S01]  /*0df0*/  MUFU.RCP R22, R23 ;  /* 0x0000001700167308 */ /* 0x000e220000001000 */
[----:B------:R-:W-:Y:S01]  /*0e00*/  FADD.FTZ R3, -R23, -RZ ;  /* 0x800000ff17037221 */ /* 0x000fe20000010100 */
[----:B------:R-:W-:-:S03]  /*0e10*/  IADD3 R20, PT, PT, R20, R19, RZ ;  /* 0x0000001314147210 */ /* 0x000fc60007ffe0ff */
[----:B0-----:R-:W-:-:S04]  /*0e20*/  FFMA R21, R22, R3, 1 ;  /* 0x3f80000016157423 */ /* 0x001fc80000000003 */
[----:B------:R-:W-:-:S04]  /*0e30*/  FFMA R21, R22, R21, R22 ;  /* 0x0000001516157223 */ /* 0x000fc80000000016 */
[----:B------:R-:W-:-:S04]  /*0e40*/  FFMA R22, R0, R21, RZ ;  /* 0x0000001500167223 */ /* 0x000fc800000000ff */
[----:B------:R-:W-:-:S04]  /*0e50*/  FFMA R24, R3, R22, R0 ;  /* 0x0000001603187223 */ /* 0x000fc80000000000 */
[----:B------:R-:W-:-:S04]  /*0e60*/  FFMA R22, R21, R24, R22 ;  /* 0x0000001815167223 */ /* 0x000fc80000000016 */
[----:B------:R-:W-:-:S04]  /*0e70*/  FFMA R3, R3, R22, R0 ;  /* 0x0000001603037223 */ /* 0x000fc80000000000 */
[----:B------:R-:W-:-:S05]  /*0e80*/  FFMA R0, R21, R3, R22 ;  /* 0x0000000315007223 */ /* 0x000fca0000000016 */
[----:B------:R-:W-:-:S04]  /*0e90*/  SHF.R.U32.HI R17, RZ, 0x17, R0 ;  /* 0x00000017ff117819 */ /* 0x000fc80000011600 */
[----:B------:R-:W-:-:S05]  /*0ea0*/  LOP3.LUT R17, R17, 0xff, RZ, 0xc0, !PT ;  /* 0x000000ff11117812 */ /* 0x000fca00078ec0ff */
[----:B------:R-:W-:-:S05]  /*0eb0*/  IMAD.IADD R17, R17, 0x1, R20 ;  /* 0x0000000111117824 */ /* 0x000fca00078e0214 */
[----:B------:R-:W-:-:S04]  /*0ec0*/  IADD3 R19, PT, PT, R17, -0x1, RZ ;  /* 0xffffffff11137810 */ /* 0x000fc80007ffe0ff */
[----:B------:R-:W-:-:S13]  /*0ed0*/  ISETP.GE.U32.AND P0, PT, R19, 0xfe, PT ;  /* 0x000000fe1300780c */ /* 0x000fda0003f06070 */
[----:B------:R-:W-:Y:S05]  /*0ee0*/  @!P0 BRA `(.L_x_15) ;  /* 0x0000000000808947 */ /* 0x000fea0003800000 */
[----:B------:R-:W-:-:S13]  /*0ef0*/  ISETP.GT.AND P0, PT, R17, 0xfe, PT ;  /* 0x000000fe1100780c */ /* 0x000fda0003f04270 */
[----:B------:R-:W-:Y:S05]  /*0f00*/  @P0 BRA `(.L_x_16) ;  /* 0x00000000006c0947 */ /* 0x000fea0003800000 */
[----:B------:R-:W-:-:S13]  /*0f10*/  ISETP.GE.AND P0, PT, R17, 0x1, PT ;  /* 0x000000011100780c */ /* 0x000fda0003f06270 */
[----:B------:R-:W-:Y:S05]  /*0f20*/  @P0 BRA `(.L_x_17) ;  /* 0x0000000000740947 */ /* 0x000fea0003800000 */
[----:B------:R-:W-:Y:S02]  /*0f30*/  ISETP.GE.AND P0, PT, R17, -0x18, PT ;  /* 0xffffffe81100780c */ /* 0x000fe40003f06270 */
[----:B------:R-:W-:-:S11]  /*0f40*/  LOP3.LUT R0, R0, 0x80000000, RZ, 0xc0, !PT ;  /* 0x8000000000007812 */ /* 0x000fd600078ec0ff */
[----:B------:R-:W-:Y:S05]  /*0f50*/  @!P0 BRA `(.L_x_17) ;  /* 0x0000000000688947 */ /* 0x000fea0003800000 */
[-CC-:B------:R-:W-:Y:S01]  /*0f60*/  FFMA.RZ R19, R21, R3.reuse, R22.reuse ;  /* 0x0000000315137223 */ /* 0x180fe2000000c016 */
[C---:B------:R-:W-:Y:S02]  /*0f70*/  ISETP.NE.AND P2, PT, R17.reuse, RZ, PT ;  /* 0x000000ff1100720c */ /* 0x040fe40003f45270 */
[----:B------:R-:W-:Y:S02]  /*0f80*/  ISETP.NE.AND P1, PT, R17, RZ, PT ;  /* 0x000000ff1100720c */ /* 0x000fe40003f25270 */
[----:B------:R-:W-:Y:S01]  /*0f90*/  LOP3.LUT R20, R19, 0x7fffff, RZ, 0xc0, !PT ;  /* 0x007fffff13147812 */ /* 0x000fe200078ec0ff */
[CCC-:B------:R-:W-:Y:S01]  /*0fa0*/  FFMA.RP R19, R21.reuse, R3.reuse, R22.reuse ;  /* 0x0000000315137223 */ /* 0x1c0fe20000008016 */
[----:B------:R-:W-:Y:S01]  /*0fb0*/  FFMA.RM R22, R21, R3, R22 ;  /* 0x0000000315167223 */ /* 0x000fe20000004016 */
[C---:B------:R-:W-:Y:S01]  /*0fc0*/  VIADD R3, R17.reuse, 0x20 ;  /* 0x0000002011037836 */ /* 0x040fe20000000000 */
[----:B------:R-:W-:Y:S02]  /*0fd0*/  LOP3.LUT R20, R20, 0x800000, RZ, 0xfc, !PT ;  /* 0x0080000014147812 */ /* 0x000fe400078efcff */
[----:B------:R-:W-:-:S02]  /*0fe0*/  IADD3 R17, PT, PT, -R17, RZ, RZ ;  /* 0x000000ff11117210 */ /* 0x000fc40007ffe1ff */
[----:B------:R-:W-:Y:S02]  /*0ff0*/  SHF.L.U32 R3, R20, R3, RZ ;  /* 0x0000000314037219 */ /* 0x000fe400000006ff */
[----:B------:R-:W-:Y:S02]  /*1000*/  FSETP.NEU.FTZ.AND P0, PT, R19, R22, PT ;  /* 0x000000161300720b */ /* 0x000fe40003f1d000 */
[----:B------:R-:W-:Y:S02]  /*1010*/  SEL R17, R17, RZ, P2 ;  /* 0x000000ff11117207 */ /* 0x000fe40001000000 */
[----:B------:R-:W-:Y:S02]  /*1020*/  ISETP.NE.AND P1, PT, R3, RZ, P1 ;  /* 0x000000ff0300720c */ /* 0x000fe40000f25270 */
[----:B------:R-:W-:Y:S02]  /*1030*/  SHF.R.U32.HI R17, RZ, R17, R20 ;  /* 0x00000011ff117219 */ /* 0x000fe40000011614 */
[----:B------:R-:W-:-:S02]  /*1040*/  PLOP3.LUT P0, PT, P0, P1, PT, 0xf8, 0x8f ;  /* 0x00000000008f781c */ /* 0x000fc40000703f70 */
[----:B------:R-:W-:Y:S02]  /*1050*/  SHF.R.U32.HI R20, RZ, 0x1, R17 ;  /* 0x00000001ff147819 */ /* 0x000fe40000011611 */
[----:B------:R-:W-:-:S04]  /*1060*/  SEL R3, RZ, 0x1, !P0 ;  /* 0x00000001ff037807 */ /* 0x000fc80004000000 */
[----:B------:R-:W-:-:S04]  /*1070*/  LOP3.LUT R22, R3, 0x1, R20, 0xf8, !PT ;  /* 0x0000000103167812 */ /* 0x000fc800078ef814 */
[----:B------:R-:W-:-:S05]  /*1080*/  LOP3.LUT R17, R22, R17, RZ, 0xc0, !PT ;  /* 0x0000001116117212 */ /* 0x000fca00078ec0ff */
[----:B------:R-:W-:-:S05]  /*1090*/  IMAD.IADD R17, R20, 0x1, R17 ;  /* 0x0000000114117824 */ /* 0x000fca00078e0211 */
[----:B------:R-:W-:Y:S01]  /*10a0*/  LOP3.LUT R0, R17, R0, RZ, 0xfc, !PT ;  /* 0x0000000011007212 */ /* 0x000fe200078efcff */
[----:B------:R-:W-:Y:S06]  /*10b0*/  BRA `(.L_x_17) ;  /* 0x0000000000107947 */ /* 0x000fec0003800000 */
.L_x_16:
[----:B------:R-:W-:-:S04]  /*10c0*/  LOP3.LUT R0, R0, 0x80000000, RZ, 0xc0, !PT ;  /* 0x8000000000007812 */ /* 0x000fc800078ec0ff */
[----:B------:R-:W-:Y:S01]  /*10d0*/  LOP3.LUT R0, R0, 0x7f800000, RZ, 0xfc, !PT ;  /* 0x7f80000000007812 */ /* 0x000fe200078efcff */
[----:B------:R-:W-:Y:S06]  /*10e0*/  BRA `(.L_x_17) ;  /* 0x0000000000047947 */ /* 0x000fec0003800000 */
.L_x_15:
[----:B------:R-:W-:-:S07]  /*10f0*/  LEA R0, R20, R0, 0x17 ;  /* 0x0000000014007211 */ /* 0x000fce00078eb8ff */
.L_x_17:
[----:B------:R-:W-:Y:S05]  /*1100*/  BSYNC.RECONVERGENT B2 ;  /* 0x0000000000027941 */ /* 0x000fea0003800200 */
.L_x_14:
[----:B------:R-:W-:Y:S05]  /*1110*/  BRA `(.L_x_18) ;  /* 0x0000000000207947 */ /* 0x000fea0003800000 */
.L_x_13:
[----:B------:R-:W-:-:S04]  /*1120*/  LOP3.LUT R0, R3, 0x80000000, R0, 0x48, !PT ;  /* 0x8000000003007812 */ /* 0x000fc800078e4800 */
[----:B------:R-:W-:Y:S01]  /*1130*/  LOP3.LUT R0, R0, 0x7f800000, RZ, 0xfc, !PT ;  /* 0x7f80000000007812 */ /* 0x000fe200078efcff */
[----:B------:R-:W-:Y:S06]  /*1140*/  BRA `(.L_x_18) ;  /* 0x0000000000147947 */ /* 0x000fec0003800000 */
.L_x_12:
[----:B------:R-:W-:Y:S01]  /*1150*/  LOP3.LUT R0, R3, 0x80000000, R0, 0x48, !PT ;  /* 0x8000000003007812 */ /* 0x000fe200078e4800 */
[----:B------:R-:W-:Y:S06]  /*1160*/  BRA `(.L_x_18) ;  /* 0x00000000000c7947 */ /* 0x000fec0003800000 */
.L_x_11:
[----:B------:R-:W0:Y:S01]  /*1170*/  MUFU.RSQ R0, -QNAN ;  /* 0xffc0000000007908 */ /* 0x000e220000001400 */
[----:B------:R-:W-:Y:S05]  /*1180*/  BRA `(.L_x_18) ;  /* 0x0000000000047947 */ /* 0x000fea0003800000 */
.L_x_10:
[----:B------:R-:W-:-:S07]  /*1190*/  FADD.FTZ R0, R0, R3 ;  /* 0x0000000300007221 */ /* 0x000fce0000010000 */
.L_x_18:
[----:B------:R-:W-:Y:S05]  /*11a0*/  BSYNC.RECONVERGENT B1 ;  /* 0x0000000000017941 */ /* 0x000fea0003800200 */
.L_x_8:
[----:B------:R-:W-:Y:S02]  /*11b0*/  HFMA2 R19, -RZ, RZ, 0, 0 ;  /* 0x00000000ff137431 */ /* 0x000fe400000001ff */
[----:B0-----:R-:W-:Y:S02]  /*11c0*/  IMAD.MOV.U32 R3, RZ, RZ, R0 ;  /* 0x000000ffff037224 */ /* 0x001fe400078e0000 */
[----:B------:R-:W-:Y:S05]  /*11d0*/  RET.REL.NODEC R18 `(_Z17preprocess_kernelPKhPfiiii) ;  /* 0xffffffec12887950 */ /* 0x000fea0003c3ffff */
.L_x_19:
[----:B------:R-:W-:-:S00]  /*11e0*/  BRA `(.L_x_19) ;  /* 0xfffffffc00fc7947 */ /* 0x000fc0000383ffff */
[----:B------:R-:W-:-:S00]  /*11f0*/  NOP ;  /* 0x0000000000007918 */ /* 0x000fc00000000000 */
        /* <DEDUP_REMOVED lines=8> */
.L_x_20:


//--------------------- .nv.shared.reserved.0     --------------------------
	.section	.nv.shared.reserved.0,"aw",@nobits
	.weak		__nv_reservedSMEM_offset_0_alias
	.size		__nv_reservedSMEM_offset_0_alias, 0, 64
	.other		__nv_reservedSMEM_offset_0_alias,@"STO_CUDA_RESERVED_SHARED STV_DEFAULT"
__nv_reservedSMEM_offset_0_alias:
	.zero		0
	.zero		64


//--------------------- .nv.constant0._Z17preprocess_kernelPKhPfiiii --------------------------
	.section	.nv.constant0._Z17preprocess_kernelPKhPfiiii,"a",@progbits
	.sectionflags	@""
	.align	4
.nv.constant0._Z17preprocess_kernelPKhPfiiii:
	.zero		928


//--------------------- SYMBOLS --------------------------

	.type		.nv.reservedSmem.offset0,@object
	.size		.nv.reservedSmem.offset0,0x4
